//
// Generated by NVIDIA NVVM Compiler
//
// Compiler Build ID: CL-36424714
// Cuda compilation tools, release 13.0, V13.0.88
// Based on NVVM 20.0.0
//

.version 9.0
.target sm_100
.address_size 64

	// .globl	_Z20kershaw_prime_kernelPjS_S_m
.extern .func  (.param .b32 func_retval0) vprintf
(
	.param .b64 vprintf_param_0,
	.param .b64 vprintf_param_1
)
;
.global .align 1 .b8 $str[45] = {80, 114, 105, 109, 101, 32, 102, 111, 117, 110, 100, 33, 32, 80, 114, 105, 109, 101, 58, 32, 37, 100, 44, 32, 79, 114, 100, 101, 114, 58, 32, 37, 100, 44, 32, 66, 97, 115, 101, 58, 32, 37, 100, 10};

.visible .entry _Z20kershaw_prime_kernelPjS_S_m(
	.param .u64 .ptr .align 1 _Z20kershaw_prime_kernelPjS_S_m_param_0,
	.param .u64 .ptr .align 1 _Z20kershaw_prime_kernelPjS_S_m_param_1,
	.param .u64 .ptr .align 1 _Z20kershaw_prime_kernelPjS_S_m_param_2,
	.param .u64 _Z20kershaw_prime_kernelPjS_S_m_param_3
)
{
	.local .align 8 .b8 	__local_depot0[16];
	.reg .b64 	%SP;
	.reg .b64 	%SPL;
	.reg .pred 	%p<14>;
	.reg .b32 	%r<32>;
	.reg .b64 	%rd<50>;

	mov.u64 	%SPL, __local_depot0;
	cvta.local.u64 	%SP, %SPL;
	ld.param.u64 	%rd21, [_Z20kershaw_prime_kernelPjS_S_m_param_0];
	ld.param.u64 	%rd22, [_Z20kershaw_prime_kernelPjS_S_m_param_1];
	ld.param.u64 	%rd23, [_Z20kershaw_prime_kernelPjS_S_m_param_2];
	ld.param.u64 	%rd24, [_Z20kershaw_prime_kernelPjS_S_m_param_3];
	mov.u32 	%r10, %ctaid.x;
	mov.u32 	%r11, %ntid.x;
	mov.u32 	%r12, %tid.x;
	mad.lo.s32 	%r13, %r10, %r11, %r12;
	cvt.u64.u32 	%rd1, %r13;
	setp.le.u64 	%p1, %rd24, %rd1;
	@%p1 bra 	$L__BB0_21;
	cvta.to.global.u64 	%rd26, %rd21;
	cvta.to.global.u64 	%rd27, %rd22;
	shl.b64 	%rd28, %rd1, 2;
	add.s64 	%rd29, %rd26, %rd28;
	ld.global.u32 	%r1, [%rd29];
	cvt.u64.u32 	%rd3, %r1;
	add.s64 	%rd30, %rd27, %rd28;
	ld.global.u32 	%r2, [%rd30];
	setp.eq.s32 	%p2, %r2, 0;
	mov.b64 	%rd45, 1;
	@%p2 bra 	$L__BB0_11;
	mov.b64 	%rd45, 1;
	mov.b64 	%rd43, 3;
	cvt.u32.u64 	%r18, %rd3;
	mov.u32 	%r30, %r2;
$L__BB0_3:
	and.b32  	%r14, %r30, 1;
	setp.eq.b32 	%p3, %r14, 1;
	not.pred 	%p4, %p3;
	@%p4 bra 	$L__BB0_7;
	mul.lo.s64 	%rd6, %rd43, %rd45;
	and.b64  	%rd33, %rd6, -4294967296;
	setp.ne.s64 	%p5, %rd33, 0;
	@%p5 bra 	$L__BB0_6;
	cvt.u32.u64 	%r16, %rd6;
	rem.u32 	%r17, %r16, %r18;
	cvt.u64.u32 	%rd45, %r17;
	bra.uni 	$L__BB0_7;
$L__BB0_6:
	rem.u64 	%rd45, %rd6, %rd3;
$L__BB0_7:
	mul.lo.s64 	%rd10, %rd43, %rd43;
	and.b64  	%rd34, %rd10, -4294967296;
	setp.ne.s64 	%p6, %rd34, 0;
	@%p6 bra 	$L__BB0_9;
	cvt.u32.u64 	%r19, %rd10;
	rem.u32 	%r20, %r19, %r18;
	cvt.u64.u32 	%rd43, %r20;
	bra.uni 	$L__BB0_10;
$L__BB0_9:
	rem.u64 	%rd43, %rd10, %rd3;
$L__BB0_10:
	shr.u32 	%r4, %r30, 1;
	setp.gt.u32 	%p7, %r30, 1;
	mov.u32 	%r30, %r4;
	@%p7 bra 	$L__BB0_3;
$L__BB0_11:
	cvt.u32.u64 	%r5, %rd45;
	add.s32 	%r21, %r1, -1;
	div.u32 	%r6, %r21, %r2;
	setp.lt.u32 	%p8, %r6, 2;
	@%p8 bra 	$L__BB0_21;
	and.b64  	%rd15, %rd45, 4294967295;
	mov.b32 	%r31, 1;
	mov.u64 	%rd49, %rd15;
$L__BB0_13:
	mul.lo.s64 	%rd49, %rd49, %rd15;
	add.s32 	%r31, %r31, 1;
	setp.le.u64 	%p9, %rd49, %rd3;
	@%p9 bra 	$L__BB0_17;
	and.b64  	%rd35, %rd49, -4294967296;
	setp.ne.s64 	%p10, %rd35, 0;
	@%p10 bra 	$L__BB0_16;
	cvt.u32.u64 	%r23, %rd3;
	cvt.u32.u64 	%r24, %rd49;
	rem.u32 	%r25, %r24, %r23;
	cvt.u64.u32 	%rd49, %r25;
	bra.uni 	$L__BB0_17;
$L__BB0_16:
	rem.u64 	%rd49, %rd49, %rd3;
$L__BB0_17:
	cvt.u32.u64 	%r26, %rd49;
	mul.lo.s32 	%r9, %r26, 3;
	setp.le.u32 	%p11, %r9, %r1;
	@%p11 bra 	$L__BB0_19;
	rem.u32 	%r27, %r9, %r1;
	setp.eq.s32 	%p12, %r27, 2;
	@%p12 bra 	$L__BB0_20;
$L__BB0_19:
	setp.lt.u32 	%p13, %r31, %r6;
	@%p13 bra 	$L__BB0_13;
	bra.uni 	$L__BB0_21;
$L__BB0_20:
	add.u64 	%rd36, %SP, 0;
	add.u64 	%rd37, %SPL, 0;
	st.local.v2.u32 	[%rd37], {%r1, %r2};
	st.local.u32 	[%rd37+8], %r5;
	mov.u64 	%rd38, $str;
	cvta.global.u64 	%rd39, %rd38;
	{ // callseq 0, 0
	.param .b64 param0;
	st.param.b64 	[param0], %rd39;
	.param .b64 param1;
	st.param.b64 	[param1], %rd36;
	.param .b32 retval0;
	call.uni (retval0), 
	vprintf, 
	(
	param0, 
	param1
	);
	ld.param.b32 	%r28, [retval0];
	} // callseq 0
	cvta.to.global.u64 	%rd40, %rd23;
	add.s64 	%rd42, %rd40, %rd28;
	st.global.u32 	[%rd42], %r1;
$L__BB0_21:
	ret;

}


// ===== COMPILED SASS (sm_100) =====

	.target	sm_100

	.elftype	@"ET_EXEC"


//--------------------- .note.nv.tkinfo           --------------------------
	.section	.note.nv.tkinfo,"",@"SHT_NOTE"
	.sectionflags	@"SHF_NOTE_NV_TKINFO"
	.tkinfo
        /*0018*/ 	.word	0x00000002
        /*0030*/ 	.string	""
        /*0030*/ 	.string	"ptxas"
        /*0030*/ 	.string	"Cuda compilation tools, release 13.0, V13.0.88"
        /*0030*/ 	.string	"Build cuda_13.0.r13.0/compiler.36424714_0"
        /*0030*/ 	.string	"-arch sm_100 -m 64 "



//--------------------- .note.nv.cuinfo           --------------------------
	.section	.note.nv.cuinfo,"",@"SHT_NOTE"
	.sectionflags	@"SHF_NOTE_NV_CUINFO"
        /*0018*/ 	.short	0x0002
        /*001a*/ 	.short	0x0064
        /*001c*/ 	.short	0x0082
	.zero		2


//--------------------- .nv.info                  --------------------------
	.section	.nv.info,"",@"SHT_CUDA_INFO"
	.align	4


	//----- nvinfo : EIATTR_REGCOUNT
	.align		4
        /*0000*/ 	.byte	0x04, 0x2f
        /*0002*/ 	.short	(.L_2 - .L_1)
	.align		4
.L_1:
        /*0004*/ 	.word	index@(_Z20kershaw_prime_kernelPjS_S_m)
        /*0008*/ 	.word	0x0000001e


	//----- nvinfo : EIATTR_FRAME_SIZE
	.align		4
.L_2:
        /*000c*/ 	.byte	0x04, 0x11
        /*000e*/ 	.short	(.L_4 - .L_3)
	.align		4
.L_3:
        /*0010*/ 	.word	index@($__internal_0_$__cuda_sm20_rem_u64)
        /*0014*/ 	.word	0x00000010


	//----- nvinfo : EIATTR_FRAME_SIZE
	.align		4
.L_4:
        /*0018*/ 	.byte	0x04, 0x11
        /*001a*/ 	.short	(.L_6 - .L_5)
	.align		4
.L_5:
        /*001c*/ 	.word	index@(_Z20kershaw_prime_kernelPjS_S_m)
        /*0020*/ 	.word	0x00000010


	//----- nvinfo : EIATTR_MIN_STACK_SIZE
	.align		4
.L_6:
        /*0024*/ 	.byte	0x04, 0x12
        /*0026*/ 	.short	(.L_8 - .L_7)
	.align		4
.L_7:
        /*0028*/ 	.word	index@(_Z20kershaw_prime_kernelPjS_S_m)
        /*002c*/ 	.word	0x00000010
.L_8:


//--------------------- .nv.compat                --------------------------
	.section	.nv.compat,"",@"SHT_CUDA_COMPAT_INFO"
	.align	4
        /*0000*/ 	.byte	0x02, 0x09, 0x00, 0x00, 0x02, 0x02, 0x01, 0x00, 0x02, 0x05, 0x05, 0x00, 0x03, 0x07, 0x01, 0x01
        /*0010*/ 	.byte	0x02, 0x03, 0x00, 0x00, 0x02, 0x06, 0x01, 0x00, 0x04, 0x0b, 0x08, 0x00, 0x09, 0x00, 0x00, 0x00
        /*0020*/ 	.byte	0x00, 0x00, 0x00, 0x00


//--------------------- .nv.info._Z20kershaw_prime_kernelPjS_S_m --------------------------
	.section	.nv.info._Z20kershaw_prime_kernelPjS_S_m,"",@"SHT_CUDA_INFO"
	.sectionflags	@""
	.align	4


	//----- nvinfo : EIATTR_CUDA_API_VERSION
	.align		4
        /*0000*/ 	.byte	0x04, 0x37
        /*0002*/ 	.short	(.L_10 - .L_9)
.L_9:
        /*0004*/ 	.word	0x00000082


	//----- nvinfo : EIATTR_KPARAM_INFO
	.align		4
.L_10:
        /*0008*/ 	.byte	0x04, 0x17
        /*000a*/ 	.short	(.L_12 - .L_11)
.L_11:
        /*000c*/ 	.word	0x00000000
        /*0010*/ 	.short	0x0003
        /*0012*/ 	.short	0x0018
        /*0014*/ 	.byte	0x00, 0xf0, 0x21, 0x00


	//----- nvinfo : EIATTR_KPARAM_INFO
	.align		4
.L_12:
        /*0018*/ 	.byte	0x04, 0x17
        /*001a*/ 	.short	(.L_14 - .L_13)
.L_13:
        /*001c*/ 	.word	0x00000000
        /*0020*/ 	.short	0x0002
        /*0022*/ 	.short	0x0010
        /*0024*/ 	.byte	0x00, 0xf5, 0x21, 0x00


	//----- nvinfo : EIATTR_KPARAM_INFO
	.align		4
.L_14:
        /*0028*/ 	.byte	0x04, 0x17
        /*002a*/ 	.short	(.L_16 - .L_15)
.L_15:
        /*002c*/ 	.word	0x00000000
        /*0030*/ 	.short	0x0001
        /*0032*/ 	.short	0x0008
        /*0034*/ 	.byte	0x00, 0xf5, 0x21, 0x00


	//----- nvinfo : EIATTR_KPARAM_INFO
	.align		4
.L_16:
        /*0038*/ 	.byte	0x04, 0x17
        /*003a*/ 	.short	(.L_18 - .L_17)
.L_17:
        /*003c*/ 	.word	0x00000000
        /*0040*/ 	.short	0x0000
        /*0042*/ 	.short	0x0000
        /*0044*/ 	.byte	0x00, 0xf5, 0x21, 0x00


	//----- nvinfo : EIATTR_SPARSE_MMA_MASK
	.align		4
.L_18:
        /*0048*/ 	.byte	0x03, 0x50
        /*004a*/ 	.short	0x0000


	//----- nvinfo : EIATTR_MAXREG_COUNT
	.align		4
        /*004c*/ 	.byte	0x03, 0x1b
        /*004e*/ 	.short	0x00ff


	//----- nvinfo : EIATTR_EXTERNS
	.align		4
        /*0050*/ 	.byte	0x04, 0x0f
        /*0052*/ 	.short	(.L_20 - .L_19)


	//   ....[0]....
	.align		4
.L_19:
        /*0054*/ 	.word	index@(vprintf)


	//----- nvinfo : EIATTR_MERCURY_ISA_VERSION
	.align		4
.L_20:
        /*0058*/ 	.byte	0x03, 0x5f
        /*005a*/ 	.short	0x0101


	//----- nvinfo : EIATTR_VRC_CTA_INIT_COUNT
	.align		4
        /*005c*/ 	.byte	0x02, 0x4a
	.zero		1
	.zero		1


	//----- nvinfo : EIATTR_SYSCALL_OFFSETS
	.align		4
        /*0060*/ 	.byte	0x04, 0x46
        /*0062*/ 	.short	(.L_22 - .L_21)


	//   ....[0]....
.L_21:
        /*0064*/ 	.word	0x00000c80


	//----- nvinfo : EIATTR_EXIT_INSTR_OFFSETS
	.align		4
.L_22:
        /*0068*/ 	.byte	0x04, 0x1c
        /*006a*/ 	.short	(.L_24 - .L_23)


	//   ....[0]....
.L_23:
        /*006c*/ 	.word	0x000000d0


	//   ....[1]....
        /*0070*/ 	.word	0x000007f0


	//   ....[2]....
        /*0074*/ 	.word	0x00000bf0


	//   ....[3]....
        /*0078*/ 	.word	0x00000cd0


	//----- nvinfo : EIATTR_CRS_STACK_SIZE
	.align		4
.L_24:
        /*007c*/ 	.byte	0x04, 0x1e
        /*007e*/ 	.short	(.L_26 - .L_25)
.L_25:
        /*0080*/ 	.word	0x00000000


	//----- nvinfo : EIATTR_CBANK_PARAM_SIZE
	.align		4
.L_26:
        /*0084*/ 	.byte	0x03, 0x19
        /*0086*/ 	.short	0x0020


	//----- nvinfo : EIATTR_PARAM_CBANK
	.align		4
        /*0088*/ 	.byte	0x04, 0x0a
        /*008a*/ 	.short	(.L_28 - .L_27)
	.align		4
.L_27:
        /*008c*/ 	.word	index@(.nv.constant0._Z20kershaw_prime_kernelPjS_S_m)
        /*0090*/ 	.short	0x0380
        /*0092*/ 	.short	0x0020


	//----- nvinfo : EIATTR_SW_WAR
	.align		4
.L_28:
        /*0094*/ 	.byte	0x04, 0x36
        /*0096*/ 	.short	(.L_30 - .L_29)
.L_29:
        /*0098*/ 	.word	0x00000008
.L_30:


//--------------------- .nv.callgraph             --------------------------
	.section	.nv.callgraph,"",@"SHT_CUDA_CALLGRAPH"
	.align	4
	.sectionentsize	8
	.align		4
        /*0000*/ 	.word	0x00000000
	.align		4
        /*0004*/ 	.word	0xffffffff
	.align		4
        /*0008*/ 	.word	index@(_Z20kershaw_prime_kernelPjS_S_m)
	.align		4
        /*000c*/ 	.word	index@(vprintf)
	.align		4
        /*0010*/ 	.word	0x00000000
	.align		4
        /*0014*/ 	.word	0xfffffffe
	.align		4
        /*0018*/ 	.word	0x00000000
	.align		4
        /*001c*/ 	.word	0xfffffffd
	.align		4
        /*0020*/ 	.word	0x00000000
	.align		4
        /*0024*/ 	.word	0xfffffffc


//--------------------- .nv.constant4             --------------------------
	.section	.nv.constant4,"a",@progbits
	.align	8
	.align		8
.nv.constant4:
        /*0000*/ 	.dword	vprintf
	.align		8
        /*0008*/ 	.dword	$str


//--------------------- .text._Z20kershaw_prime_kernelPjS_S_m --------------------------
	.section	.text._Z20kershaw_prime_kernelPjS_S_m,"ax",@progbits
	.align	128
        .global         _Z20kershaw_prime_kernelPjS_S_m
        .type           _Z20kershaw_prime_kernelPjS_S_m,@function
        .size           _Z20kershaw_prime_kernelPjS_S_m,(.L_x_18 - _Z20kershaw_prime_kernelPjS_S_m)
        .other          _Z20kershaw_prime_kernelPjS_S_m,@"STO_CUDA_ENTRY STV_DEFAULT"
_Z20kershaw_prime_kernelPjS_S_m:
.text._Z20kershaw_prime_kernelPjS_S_m:
[----:B------:R-:W0:Y:S01]  /*0000*/  LDC R1, c[0x0][0x37c] ;  /* 0x0000df00ff017b82 */ /* 0x000e220000000800 */
[----:B------:R-:W1:Y:S01]  /*0010*/  S2R R3, SR_TID.X ;  /* 0x0000000000037919 */ /* 0x000e620000002100 */
[----:B------:R-:W2:Y:S06]  /*0020*/  LDCU UR5, c[0x0][0x2fc] ;  /* 0x00005f80ff0577ac */ /* 0x000eac0008000800 */
[----:B------:R-:W1:Y:S01]  /*0030*/  S2UR UR6, SR_CTAID.X ;  /* 0x00000000000679c3 */ /* 0x000e620000002500 */
[----:B0-----:R-:W-:Y:S01]  /*0040*/  VIADD R1, R1, 0xfffffff0 ;  /* 0xfffffff001017836 */ /* 0x001fe20000000000 */
[----:B------:R-:W0:Y:S01]  /*0050*/  LDCU.64 UR8, c[0x0][0x398] ;  /* 0x00007300ff0877ac */ /* 0x000e220008000a00 */
[----:B------:R-:W3:Y:S05]  /*0060*/  LDCU UR4, c[0x0][0x2f8] ;  /* 0x00005f00ff0477ac */ /* 0x000eea0008000800 */
[----:B------:R-:W1:Y:S01]  /*0070*/  LDC R16, c[0x0][0x360] ;  /* 0x0000d800ff107b82 */ /* 0x000e620000000800 */
[----:B---3--:R-:W-:-:S05]  /*0080*/  IADD3 R6, P1, PT, R1, UR4, RZ ;  /* 0x0000000401067c10 */ /* 0x008fca000ff3e0ff */
[----:B--2---:R-:W-:Y:S02]  /*0090*/  IMAD.X R7, RZ, RZ, UR5, P1 ;  /* 0x00000005ff077e24 */ /* 0x004fe400088e06ff */
[----:B-1----:R-:W-:-:S05]  /*00a0*/  IMAD R16, R16, UR6, R3 ;  /* 0x0000000610107c24 */ /* 0x002fca000f8e0203 */
[----:B0-----:R-:W-:-:S04]  /*00b0*/  ISETP.GE.U32.AND P0, PT, R16, UR8, PT ;  /* 0x0000000810007c0c */ /* 0x001fc8000bf06070 */
[----:B------:R-:W-:-:S13]  /*00c0*/  ISETP.GE.U32.AND.EX P0, PT, RZ, UR9, PT, P0 ;  /* 0x00000009ff007c0c */ /* 0x000fda000bf06100 */
[----:B------:R-:W-:Y:S05]  /*00d0*/  @P0 EXIT ;  /* 0x000000000000094d */ /* 0x000fea0003800000 */
[----:B------:R-:W0:Y:S01]  /*00e0*/  LDCU.128 UR4, c[0x0][0x380] ;  /* 0x00007000ff0477ac */ /* 0x000e220008000c00 */
[----:B------:R-:W-:Y:S02]  /*00f0*/  SHF.L.U32 R17, R16, 0x2, RZ ;  /* 0x0000000210117819 */ /* 0x000fe400000006ff */
[----:B------:R-:W-:Y:S01]  /*0100*/  SHF.R.U32.HI R16, RZ, 0x1e, R16 ;  /* 0x0000001eff107819 */ /* 0x000fe20000011610 */
[----:B------:R-:W1:Y:S01]  /*0110*/  LDCU.64 UR36, c[0x0][0x358] ;  /* 0x00006b00ff2477ac */ /* 0x000e620008000a00 */
[----:B0-----:R-:W-:-:S04]  /*0120*/  IADD3 R10, P0, PT, R17, UR6, RZ ;  /* 0x00000006110a7c10 */ /* 0x001fc8000ff1e0ff */
[----:B------:R-:W-:-:S05]  /*0130*/  IADD3.X R11, PT, PT, R16, UR7, RZ, P0, !PT ;  /* 0x00000007100b7c10 */ /* 0x000fca00087fe4ff */
[----:B-1----:R-:W2:Y:S01]  /*0140*/  LDG.E R3, desc[UR36][R10.64] ;  /* 0x000000240a037981 */ /* 0x002ea2000c1e1900 */
[----:B------:R-:W-:-:S04]  /*0150*/  IADD3 R4, P0, PT, R17, UR4, RZ ;  /* 0x0000000411047c10 */ /* 0x000fc8000ff1e0ff */
[----:B------:R-:W-:-:S05]  /*0160*/  IADD3.X R5, PT, PT, R16, UR5, RZ, P0, !PT ;  /* 0x0000000510057c10 */ /* 0x000fca00087fe4ff */
[----:B------:R0:W5:Y:S01]  /*0170*/  LDG.E R2, desc[UR36][R4.64] ;  /* 0x0000002404027981 */ /* 0x000162000c1e1900 */
[----:B------:R-:W-:Y:S01]  /*0180*/  UMOV UR38, URZ ;  /* 0x000000ff00267c82 */ /* 0x000fe20008000000 */
[----:B------:R-:W-:Y:S01]  /*0190*/  BSSY.RECONVERGENT B0, `(.L_x_0) ;  /* 0x0000051000007945 */ /* 0x000fe20003800200 */
[----:B------:R-:W-:Y:S02]  /*01a0*/  IMAD.MOV.U32 R8, RZ, RZ, 0x1 ;  /* 0x00000001ff087424 */ /* 0x000fe400078e00ff */
[----:B------:R-:W-:Y:S01]  /*01b0*/  IMAD.MOV.U32 R9, RZ, RZ, 0x0 ;  /* 0x00000000ff097424 */ /* 0x000fe200078e00ff */
[----:B--2---:R-:W-:-:S13]  /*01c0*/  ISETP.NE.AND P0, PT, R3, RZ, PT ;  /* 0x000000ff0300720c */ /* 0x004fda0003f05270 */
[----:B0-----:R-:W-:Y:S05]  /*01d0*/  @!P0 BRA `(.L_x_1) ;  /* 0x0000000400308947 */ /* 0x001fea0003800000 */
[----:B------:R-:W-:Y:S01]  /*01e0*/  HFMA2 R12, -RZ, RZ, 0, 1.78813934326171875e-07 ;  /* 0x00000003ff0c7431 */ /* 0x000fe200000001ff */
[----:B------:R-:W-:Y:S01]  /*01f0*/  MOV R10, R3 ;  /* 0x00000003000a7202 */ /* 0x000fe20000000f00 */
[----:B------:R-:W-:Y:S02]  /*0200*/  IMAD.MOV.U32 R8, RZ, RZ, 0x1 ;  /* 0x00000001ff087424 */ /* 0x000fe400078e00ff */
[----:B------:R-:W-:Y:S02]  /*0210*/  IMAD.MOV.U32 R9, RZ, RZ, 0x0 ;  /* 0x00000000ff097424 */ /* 0x000fe400078e00ff */
[----:B------:R-:W-:-:S07]  /*0220*/  IMAD.MOV.U32 R13, RZ, RZ, 0x0 ;  /* 0x00000000ff0d7424 */ /* 0x000fce00078e00ff */
.L_x_8:
[----:B------:R-:W-:Y:S01]  /*0230*/  LOP3.LUT R0, R10, 0x1, RZ, 0xc0, !PT ;  /* 0x000000010a007812 */ /* 0x000fe200078ec0ff */
[----:B------:R-:W-:Y:S03]  /*0240*/  BSSY.RECONVERGENT B1, `(.L_x_2) ;  /* 0x0000022000017945 */ /* 0x000fe60003800200 */
[----:B------:R-:W-:-:S13]  /*0250*/  ISETP.NE.U32.AND P0, PT, R0, 0x1, PT ;  /* 0x000000010000780c */ /* 0x000fda0003f05070 */
[----:B------:R-:W-:Y:S05]  /*0260*/  @P0 BRA `(.L_x_3) ;  /* 0x00000000007c0947 */ /* 0x000fea0003800000 */
[-C--:B------:R-:W-:Y:S02]  /*0270*/  IMAD R11, R13, R8.reuse, RZ ;  /* 0x000000080d0b7224 */ /* 0x080fe400078e02ff */
[----:B------:R-:W-:-:S04]  /*0280*/  IMAD.WIDE.U32 R4, R12, R8, RZ ;  /* 0x000000080c047225 */ /* 0x000fc800078e00ff */
[----:B------:R-:W-:-:S04]  /*0290*/  IMAD R11, R9, R12, R11 ;  /* 0x0000000c090b7224 */ /* 0x000fc800078e020b */
[----:B------:R-:W-:-:S05]  /*02a0*/  IMAD.IADD R11, R5, 0x1, R11 ;  /* 0x00000001050b7824 */ /* 0x000fca00078e020b */
[----:B------:R-:W-:-:S13]  /*02b0*/  ISETP.NE.U32.AND P0, PT, R11, RZ, PT ;  /* 0x000000ff0b00720c */ /* 0x000fda0003f05070 */
[----:B------:R-:W-:Y:S05]  /*02c0*/  @P0 BRA `(.L_x_4) ;  /* 0x0000000000500947 */ /* 0x000fea0003800000 */
[----:B-----5:R-:W0:Y:S01]  /*02d0*/  I2F.U32.RP R0, R2 ;  /* 0x0000000200007306 */ /* 0x020e220000209000 */
[----:B------:R-:W-:Y:S01]  /*02e0*/  IMAD.MOV R5, RZ, RZ, -R2 ;  /* 0x000000ffff057224 */ /* 0x000fe200078e0a02 */
[----:B------:R-:W-:-:S06]  /*02f0*/  ISETP.NE.U32.AND P1, PT, R2, RZ, PT ;  /* 0x000000ff0200720c */ /* 0x000fcc0003f25070 */
[----:B0-----:R-:W0:Y:S02]  /*0300*/  MUFU.RCP R0, R0 ;  /* 0x0000000000007308 */ /* 0x001e240000001000 */
[----:B0-----:R-:W-:-:S06]  /*0310*/  IADD3 R8, PT, PT, R0, 0xffffffe, RZ ;  /* 0x0ffffffe00087810 */ /* 0x001fcc0007ffe0ff */
[----:B------:R0:W1:Y:S02]  /*0320*/  F2I.FTZ.U32.TRUNC.NTZ R9, R8 ;  /* 0x0000000800097305 */ /* 0x000064000021f000 */
[----:B0-----:R-:W-:Y:S02]  /*0330*/  IMAD.MOV.U32 R8, RZ, RZ, RZ ;  /* 0x000000ffff087224 */ /* 0x001fe400078e00ff */
[----:B-1----:R-:W-:-:S04]  /*0340*/  IMAD R5, R5, R9, RZ ;  /* 0x0000000905057224 */ /* 0x002fc800078e02ff */
[----:B------:R-:W-:-:S06]  /*0350*/  IMAD.HI.U32 R9, R9, R5, R8 ;  /* 0x0000000509097227 */ /* 0x000fcc00078e0008 */
[----:B------:R-:W-:-:S05]  /*0360*/  IMAD.HI.U32 R9, R9, R4, RZ ;  /* 0x0000000409097227 */ /* 0x000fca00078e00ff */
[----:B------:R-:W-:-:S05]  /*0370*/  IADD3 R9, PT, PT, -R9, RZ, RZ ;  /* 0x000000ff09097210 */ /* 0x000fca0007ffe1ff */
[----:B------:R-:W-:Y:S02]  /*0380*/  IMAD R5, R2, R9, R4 ;  /* 0x0000000902057224 */ /* 0x000fe400078e0204 */
[----:B------:R-:W-:-:S03]  /*0390*/  IMAD.MOV.U32 R9, RZ, RZ, RZ ;  /* 0x000000ffff097224 */ /* 0x000fc600078e00ff */
[----:B------:R-:W-:-:S13]  /*03a0*/  ISETP.GE.U32.AND P0, PT, R5, R2, PT ;  /* 0x000000020500720c */ /* 0x000fda0003f06070 */
[----:B------:R-:W-:-:S05]  /*03b0*/  @P0 IMAD.IADD R5, R5, 0x1, -R2 ;  /* 0x0000000105050824 */ /* 0x000fca00078e0a02 */
[----:B------:R-:W-:-:S13]  /*03c0*/  ISETP.GE.U32.AND P0, PT, R5, R2, PT ;  /* 0x000000020500720c */ /* 0x000fda0003f06070 */
[----:B------:R-:W-:Y:S01]  /*03d0*/  @P0 IMAD.IADD R5, R5, 0x1, -R2 ;  /* 0x0000000105050824 */ /* 0x000fe200078e0a02 */
[----:B------:R-:W-:-:S04]  /*03e0*/  @!P1 LOP3.LUT R5, RZ, R2, RZ, 0x33, !PT ;  /* 0x00000002ff059212 */ /* 0x000fc800078e33ff */
[----:B------:R-:W-:Y:S01]  /*03f0*/  MOV R8, R5 ;  /* 0x0000000500087202 */ /* 0x000fe20000000f00 */
[----:B------:R-:W-:Y:S06]  /*0400*/  BRA `(.L_x_3) ;  /* 0x0000000000147947 */ /* 0x000fec0003800000 */
.L_x_4:
[----:B------:R-:W-:Y:S01]  /*0410*/  IMAD.MOV.U32 R5, RZ, RZ, R11 ;  /* 0x000000ffff057224 */ /* 0x000fe200078e000b */
[----:B------:R-:W-:-:S07]  /*0420*/  MOV R0, 0x440 ;  /* 0x0000044000007802 */ /* 0x000fce0000000f00 */
[----:B-----5:R-:W-:Y:S05]  /*0430*/  CALL.REL.NOINC `($__internal_0_$__cuda_sm20_rem_u64) ;  /* 0x0000000800287944 */ /* 0x020fea0003c00000 */
[----:B------:R-:W-:Y:S01]  /*0440*/  MOV R8, R14 ;  /* 0x0000000e00087202 */ /* 0x000fe20000000f00 */
[----:B------:R-:W-:-:S07]  /*0450*/  IMAD.MOV.U32 R9, RZ, RZ, R15 ;  /* 0x000000ffff097224 */ /* 0x000fce00078e000f */
.L_x_3:
[----:B------:R-:W-:Y:S05]  /*0460*/  BSYNC.RECONVERGENT B1 ;  /* 0x0000000000017941 */ /* 0x000fea0003800200 */
.L_x_2:
[-C--:B------:R-:W-:Y:S01]  /*0470*/  IMAD R11, R13, R12.reuse, RZ ;  /* 0x0000000c0d0b7224 */ /* 0x080fe200078e02ff */
[----:B------:R-:W-:Y:S01]  /*0480*/  BSSY.RECONVERGENT B1, `(.L_x_5) ;  /* 0x000001e000017945 */ /* 0x000fe20003800200 */
[----:B------:R-:W-:-:S04]  /*0490*/  IMAD.WIDE.U32 R4, R12, R12, RZ ;  /* 0x0000000c0c047225 */ /* 0x000fc800078e00ff */
[----:B------:R-:W-:-:S04]  /*04a0*/  IMAD R11, R12, R13, R11 ;  /* 0x0000000d0c0b7224 */ /* 0x000fc800078e020b */
[----:B------:R-:W-:-:S05]  /*04b0*/  IMAD.IADD R11, R5, 0x1, R11 ;  /* 0x00000001050b7824 */ /* 0x000fca00078e020b */
[----:B------:R-:W-:-:S13]  /*04c0*/  ISETP.NE.U32.AND P0, PT, R11, RZ, PT ;  /* 0x000000ff0b00720c */ /* 0x000fda0003f05070 */
[----:B------:R-:W-:Y:S05]  /*04d0*/  @P0 BRA `(.L_x_6) ;  /* 0x00000000004c0947 */ /* 0x000fea0003800000 */
[----:B-----5:R-:W0:Y:S01]  /*04e0*/  I2F.U32.RP R11, R2 ;  /* 0x00000002000b7306 */ /* 0x020e220000209000 */
[----:B------:R-:W-:Y:S01]  /*04f0*/  IMAD.MOV R5, RZ, RZ, -R2 ;  /* 0x000000ffff057224 */ /* 0x000fe200078e0a02 */
[----:B------:R-:W-:Y:S01]  /*0500*/  ISETP.NE.U32.AND P1, PT, R2, RZ, PT ;  /* 0x000000ff0200720c */ /* 0x000fe20003f25070 */
[----:B------:R-:W-:-:S05]  /*0510*/  IMAD.MOV.U32 R12, RZ, RZ, RZ ;  /* 0x000000ffff0c7224 */ /* 0x000fca00078e00ff */
[----:B0-----:R-:W0:Y:S02]  /*0520*/  MUFU.RCP R11, R11 ;  /* 0x0000000b000b7308 */ /* 0x001e240000001000 */
[----:B0-----:R-:W-:-:S06]  /*0530*/  IADD3 R13, PT, PT, R11, 0xffffffe, RZ ;  /* 0x0ffffffe0b0d7810 */ /* 0x001fcc0007ffe0ff */
[----:B------:R-:W0:Y:S02]  /*0540*/  F2I.FTZ.U32.TRUNC.NTZ R13, R13 ;  /* 0x0000000d000d7305 */ /* 0x000e24000021f000 */
[----:B0-----:R-:W-:-:S04]  /*0550*/  IMAD R5, R5, R13, RZ ;  /* 0x0000000d05057224 */ /* 0x001fc800078e02ff */
[----:B------:R-:W-:-:S04]  /*0560*/  IMAD.HI.U32 R5, R13, R5, R12 ;  /* 0x000000050d057227 */ /* 0x000fc800078e000c */
[----:B------:R-:W-:Y:S02]  /*0570*/  HFMA2 R13, -RZ, RZ, 0, 0 ;  /* 0x00000000ff0d7431 */ /* 0x000fe400000001ff */
[----:B------:R-:W-:-:S05]  /*0580*/  IMAD.HI.U32 R0, R5, R4, RZ ;  /* 0x0000000405007227 */ /* 0x000fca00078e00ff */
[----:B------:R-:W-:-:S05]  /*0590*/  IADD3 R5, PT, PT, -R0, RZ, RZ ;  /* 0x000000ff00057210 */ /* 0x000fca0007ffe1ff */
[----:B------:R-:W-:-:S05]  /*05a0*/  IMAD R12, R2, R5, R4 ;  /* 0x00000005020c7224 */ /* 0x000fca00078e0204 */
[----:B------:R-:W-:-:S13]  /*05b0*/  ISETP.GE.U32.AND P0, PT, R12, R2, PT ;  /* 0x000000020c00720c */ /* 0x000fda0003f06070 */
[----:B------:R-:W-:-:S05]  /*05c0*/  @P0 IMAD.IADD R12, R12, 0x1, -R2 ;  /* 0x000000010c0c0824 */ /* 0x000fca00078e0a02 */
[----:B------:R-:W-:-:S13]  /*05d0*/  ISETP.GE.U32.AND P0, PT, R12, R2, PT ;  /* 0x000000020c00720c */ /* 0x000fda0003f06070 */
[----:B------:R-:W-:Y:S01]  /*05e0*/  @P0 IMAD.IADD R12, R12, 0x1, -R2 ;  /* 0x000000010c0c0824 */ /* 0x000fe200078e0a02 */
[----:B------:R-:W-:Y:S01]  /*05f0*/  @!P1 LOP3.LUT R12, RZ, R2, RZ, 0x33, !PT ;  /* 0x00000002ff0c9212 */ /* 0x000fe200078e33ff */
[----:B------:R-:W-:Y:S06]  /*0600*/  BRA `(.L_x_7) ;  /* 0x0000000000147947 */ /* 0x000fec0003800000 */
.L_x_6:
[----:B------:R-:W-:Y:S01]  /*0610*/  IMAD.MOV.U32 R5, RZ, RZ, R11 ;  /* 0x000000ffff057224 */ /* 0x000fe200078e000b */
[----:B------:R-:W-:-:S07]  /*0620*/  MOV R0, 0x640 ;  /* 0x0000064000007802 */ /* 0x000fce0000000f00 */
[----:B-----5:R-:W-:Y:S05]  /*0630*/  CALL.REL.NOINC `($__internal_0_$__cuda_sm20_rem_u64) ;  /* 0x0000000400a87944 */ /* 0x020fea0003c00000 */
[----:B------:R-:W-:Y:S01]  /*0640*/  IMAD.MOV.U32 R12, RZ, RZ, R14 ;  /* 0x000000ffff0c7224 */ /* 0x000fe200078e000e */
[----:B------:R-:W-:-:S07]  /*0650*/  MOV R13, R15 ;  /* 0x0000000f000d7202 */ /* 0x000fce0000000f00 */
.L_x_7:
[----:B------:R-:W-:Y:S05]  /*0660*/  BSYNC.RECONVERGENT B1 ;  /* 0x0000000000017941 */ /* 0x000fea0003800200 */
.L_x_5:
[----:B------:R-:W-:Y:S02]  /*0670*/  ISETP.GT.U32.AND P0, PT, R10, 0x1, PT ;  /* 0x000000010a00780c */ /* 0x000fe40003f04070 */
[----:B------:R-:W-:-:S11]  /*0680*/  SHF.R.U32.HI R10, RZ, 0x1, R10 ;  /* 0x00000001ff0a7819 */ /* 0x000fd6000001160a */
[----:B------:R-:W-:Y:S05]  /*0690*/  @P0 BRA `(.L_x_8) ;  /* 0xfffffff800e40947 */ /* 0x000fea000383ffff */
.L_x_1:
[----:B------:R-:W-:Y:S05]  /*06a0*/  BSYNC.RECONVERGENT B0 ;  /* 0x0000000000007941 */ /* 0x000fea0003800200 */
.L_x_0:
[----:B------:R-:W0:Y:S01]  /*06b0*/  I2F.U32.RP R11, R3 ;  /* 0x00000003000b7306 */ /* 0x000e220000209000 */
[----:B------:R-:W-:Y:S01]  /*06c0*/  IMAD.MOV R13, RZ, RZ, -R3 ;  /* 0x000000ffff0d7224 */ /* 0x000fe200078e0a03 */
[----:B------:R-:W-:Y:S01]  /*06d0*/  ISETP.NE.U32.AND P2, PT, R3, RZ, PT ;  /* 0x000000ff0300720c */ /* 0x000fe20003f45070 */
[----:B-----5:R-:W-:-:S05]  /*06e0*/  VIADD R0, R2, 0xffffffff ;  /* 0xffffffff02007836 */ /* 0x020fca0000000000 */
[----:B0-----:R-:W0:Y:S02]  /*06f0*/  MUFU.RCP R11, R11 ;  /* 0x0000000b000b7308 */ /* 0x001e240000001000 */
[----:B0-----:R-:W-:-:S06]  /*0700*/  VIADD R4, R11, 0xffffffe ;  /* 0x0ffffffe0b047836 */ /* 0x001fcc0000000000 */
[----:B------:R0:W1:Y:S02]  /*0710*/  F2I.FTZ.U32.TRUNC.NTZ R5, R4 ;  /* 0x0000000400057305 */ /* 0x000064000021f000 */
[----:B0-----:R-:W-:Y:S02]  /*0720*/  HFMA2 R4, -RZ, RZ, 0, 0 ;  /* 0x00000000ff047431 */ /* 0x001fe400000001ff */
[----:B-1----:R-:W-:-:S04]  /*0730*/  IMAD R13, R13, R5, RZ ;  /* 0x000000050d0d7224 */ /* 0x002fc800078e02ff */
[----:B------:R-:W-:-:S06]  /*0740*/  IMAD.HI.U32 R5, R5, R13, R4 ;  /* 0x0000000d05057227 */ /* 0x000fcc00078e0004 */
[----:B------:R-:W-:-:S04]  /*0750*/  IMAD.HI.U32 R10, R5, R0, RZ ;  /* 0x00000000050a7227 */ /* 0x000fc800078e00ff */
[----:B------:R-:W-:-:S04]  /*0760*/  IMAD.MOV R5, RZ, RZ, -R10 ;  /* 0x000000ffff057224 */ /* 0x000fc800078e0a0a */
[----:B------:R-:W-:-:S05]  /*0770*/  IMAD R0, R3, R5, R0 ;  /* 0x0000000503007224 */ /* 0x000fca00078e0200 */
[----:B------:R-:W-:-:S13]  /*0780*/  ISETP.GE.U32.AND P0, PT, R0, R3, PT ;  /* 0x000000030000720c */ /* 0x000fda0003f06070 */
[----:B------:R-:W-:Y:S01]  /*0790*/  @P0 IADD3 R0, PT, PT, -R3, R0, RZ ;  /* 0x0000000003000210 */ /* 0x000fe20007ffe1ff */
[----:B------:R-:W-:-:S03]  /*07a0*/  @P0 VIADD R10, R10, 0x1 ;  /* 0x000000010a0a0836 */ /* 0x000fc60000000000 */
[----:B------:R-:W-:-:S13]  /*07b0*/  ISETP.GE.U32.AND P1, PT, R0, R3, PT ;  /* 0x000000030000720c */ /* 0x000fda0003f26070 */
[----:B------:R-:W-:Y:S01]  /*07c0*/  @P1 VIADD R10, R10, 0x1 ;  /* 0x000000010a0a1836 */ /* 0x000fe20000000000 */
[----:B------:R-:W-:-:S04]  /*07d0*/  @!P2 LOP3.LUT R10, RZ, R3, RZ, 0x33, !PT ;  /* 0x00000003ff0aa212 */ /* 0x000fc800078e33ff */
[----:B------:R-:W-:-:S13]  /*07e0*/  ISETP.GE.U32.AND P0, PT, R10, 0x2, PT ;  /* 0x000000020a00780c */ /* 0x000fda0003f06070 */
[----:B------:R-:W-:Y:S05]  /*07f0*/  @!P0 EXIT ;  /* 0x000000000000894d */ /* 0x000fea0003800000 */
[----:B------:R-:W-:Y:S01]  /*0800*/  MOV R11, 0x1 ;  /* 0x00000001000b7802 */ /* 0x000fe20000000f00 */
[----:B------:R-:W-:Y:S02]  /*0810*/  IMAD.MOV.U32 R4, RZ, RZ, R8 ;  /* 0x000000ffff047224 */ /* 0x000fe400078e0008 */
[----:B------:R-:W-:-:S07]  /*0820*/  IMAD.MOV.U32 R15, RZ, RZ, RZ ;  /* 0x000000ffff0f7224 */ /* 0x000fce00078e00ff */
.L_x_15:
[-C--:B------:R-:W-:Y:S01]  /*0830*/  IMAD R15, R15, R8.reuse, RZ ;  /* 0x000000080f0f7224 */ /* 0x080fe200078e02ff */
[----:B------:R-:W-:Y:S01]  /*0840*/  BSSY.RECONVERGENT B0, `(.L_x_9) ;  /* 0x0000020000007945 */ /* 0x000fe20003800200 */
[----:B------:R-:W-:-:S04]  /*0850*/  IMAD.WIDE.U32 R4, R4, R8, RZ ;  /* 0x0000000804047225 */ /* 0x000fc800078e00ff */
[----:B------:R-:W-:Y:S01]  /*0860*/  VIADD R11, R11, 0x1 ;  /* 0x000000010b0b7836 */ /* 0x000fe20000000000 */
[----:B------:R-:W-:Y:S02]  /*0870*/  IADD3 R15, PT, PT, R5, R15, RZ ;  /* 0x0000000f050f7210 */ /* 0x000fe40007ffe0ff */
[----:B------:R-:W-:-:S04]  /*0880*/  ISETP.GT.U32.AND P0, PT, R4, R2, PT ;  /* 0x000000020400720c */ /* 0x000fc80003f04070 */
[----:B------:R-:W-:-:S13]  /*0890*/  ISETP.GT.U32.AND.EX P0, PT, R15, RZ, PT, P0 ;  /* 0x000000ff0f00720c */ /* 0x000fda0003f04100 */
[----:B------:R-:W-:Y:S05]  /*08a0*/  @!P0 BRA `(.L_x_10) ;  /* 0x0000000000648947 */ /* 0x000fea0003800000 */
[----:B------:R-:W-:-:S13]  /*08b0*/  ISETP.NE.U32.AND P0, PT, R15, RZ, PT ;  /* 0x000000ff0f00720c */ /* 0x000fda0003f05070 */
[----:B------:R-:W-:Y:S05]  /*08c0*/  @P0 BRA `(.L_x_11) ;  /* 0x00000000004c0947 */ /* 0x000fea0003800000 */
[----:B------:R-:W0:Y:S01]  /*08d0*/  I2F.U32.RP R14, R2 ;  /* 0x00000002000e7306 */ /* 0x000e220000209000 */
[----:B------:R-:W-:Y:S02]  /*08e0*/  IADD3 R5, PT, PT, RZ, -R2, RZ ;  /* 0x80000002ff057210 */ /* 0x000fe40007ffe0ff */
[----:B------:R-:W-:Y:S02]  /*08f0*/  ISETP.NE.U32.AND P1, PT, R2, RZ, PT ;  /* 0x000000ff0200720c */ /* 0x000fe40003f25070 */
[----:B------:R-:W-:-:S03]  /*0900*/  MOV R15, RZ ;  /* 0x000000ff000f7202 */ /* 0x000fc60000000f00 */
[----:B0-----:R-:W0:Y:S02]  /*0910*/  MUFU.RCP R14, R14 ;  /* 0x0000000e000e7308 */ /* 0x001e240000001000 */
[----:B0-----:R-:W-:-:S06]  /*0920*/  VIADD R12, R14, 0xffffffe ;  /* 0x0ffffffe0e0c7836 */ /* 0x001fcc0000000000 */
[----:B------:R0:W1:Y:S02]  /*0930*/  F2I.FTZ.U32.TRUNC.NTZ R13, R12 ;  /* 0x0000000c000d7305 */ /* 0x000064000021f000 */
[----:B0-----:R-:W-:Y:S02]  /*0940*/  IMAD.MOV.U32 R12, RZ, RZ, RZ ;  /* 0x000000ffff0c7224 */ /* 0x001fe400078e00ff */
[----:B-1----:R-:W-:-:S04]  /*0950*/  IMAD R5, R5, R13, RZ ;  /* 0x0000000d05057224 */ /* 0x002fc800078e02ff */
[----:B------:R-:W-:-:S06]  /*0960*/  IMAD.HI.U32 R5, R13, R5, R12 ;  /* 0x000000050d057227 */ /* 0x000fcc00078e000c */
[----:B------:R-:W-:-:S04]  /*0970*/  IMAD.HI.U32 R0, R5, R4, RZ ;  /* 0x0000000405007227 */ /* 0x000fc800078e00ff */
[----:B------:R-:W-:-:S04]  /*0980*/  IMAD.MOV R5, RZ, RZ, -R0 ;  /* 0x000000ffff057224 */ /* 0x000fc800078e0a00 */
[----:B------:R-:W-:-:S05]  /*0990*/  IMAD R4, R2, R5, R4 ;  /* 0x0000000502047224 */ /* 0x000fca00078e0204 */
[----:B------:R-:W-:-:S13]  /*09a0*/  ISETP.GE.U32.AND P0, PT, R4, R2, PT ;  /* 0x000000020400720c */ /* 0x000fda0003f06070 */
[----:B------:R-:W-:-:S04]  /*09b0*/  @P0 IADD3 R4, PT, PT, -R2, R4, RZ ;  /* 0x0000000402040210 */ /* 0x000fc80007ffe1ff */
[----:B------:R-:W-:-:S13]  /*09c0*/  ISETP.GE.U32.AND P0, PT, R4, R2, PT ;  /* 0x000000020400720c */ /* 0x000fda0003f06070 */
[----:B------:R-:W-:Y:S01]  /*09d0*/  @P0 IMAD.IADD R4, R4, 0x1, -R2 ;  /* 0x0000000104040824 */ /* 0x000fe200078e0a02 */
[----:B------:R-:W-:Y:S01]  /*09e0*/  @!P1 LOP3.LUT R4, RZ, R2, RZ, 0x33, !PT ;  /* 0x00000002ff049212 */ /* 0x000fe200078e33ff */
[----:B------:R-:W-:Y:S06]  /*09f0*/  BRA `(.L_x_10) ;  /* 0x0000000000107947 */ /* 0x000fec0003800000 */
.L_x_11:
[----:B------:R-:W-:Y:S01]  /*0a00*/  IMAD.MOV.U32 R5, RZ, RZ, R15 ;  /* 0x000000ffff057224 */ /* 0x000fe200078e000f */
[----:B------:R-:W-:-:S07]  /*0a10*/  MOV R0, 0xa30 ;  /* 0x00000a3000007802 */ /* 0x000fce0000000f00 */
[----:B------:R-:W-:Y:S05]  /*0a20*/  CALL.REL.NOINC `($__internal_0_$__cuda_sm20_rem_u64) ;  /* 0x0000000000ac7944 */ /* 0x000fea0003c00000 */
[----:B------:R-:W-:-:S07]  /*0a30*/  MOV R4, R14 ;  /* 0x0000000e00047202 */ /* 0x000fce0000000f00 */
.L_x_10:
[----:B------:R-:W-:Y:S05]  /*0a40*/  BSYNC.RECONVERGENT B0 ;  /* 0x0000000000007941 */ /* 0x000fea0003800200 */
.L_x_9:
[----:B------:R-:W-:Y:S01]  /*0a50*/  IMAD R19, R4, 0x3, RZ ;  /* 0x0000000304137824 */ /* 0x000fe200078e02ff */
[----:B------:R-:W-:Y:S04]  /*0a60*/  BSSY.RECONVERGENT B6, `(.L_x_12) ;  /* 0x0000016000067945 */ /* 0x000fe80003800200 */
[----:B------:R-:W-:-:S13]  /*0a70*/  ISETP.GT.U32.AND P0, PT, R19, R2, PT ;  /* 0x000000021300720c */ /* 0x000fda0003f04070 */
[----:B------:R-:W-:Y:S05]  /*0a80*/  @!P0 BRA `(.L_x_13) ;  /* 0x00000000004c8947 */ /* 0x000fea0003800000 */
[----:B------:R-:W0:Y:S01]  /*0a90*/  I2F.U32.RP R14, R2 ;  /* 0x00000002000e7306 */ /* 0x000e220000209000 */
[----:B------:R-:W-:Y:S02]  /*0aa0*/  IADD3 R5, PT, PT, RZ, -R2, RZ ;  /* 0x80000002ff057210 */ /* 0x000fe40007ffe0ff */
[----:B------:R-:W-:-:S05]  /*0ab0*/  ISETP.NE.U32.AND P1, PT, R2, RZ, PT ;  /* 0x000000ff0200720c */ /* 0x000fca0003f25070 */
[----:B0-----:R-:W0:Y:S02]  /*0ac0*/  MUFU.RCP R14, R14 ;  /* 0x0000000e000e7308 */ /* 0x001e240000001000 */
[----:B0-----:R-:W-:-:S06]  /*0ad0*/  VIADD R12, R14, 0xffffffe ;  /* 0x0ffffffe0e0c7836 */ /* 0x001fcc0000000000 */
[----:B------:R0:W1:Y:S02]  /*0ae0*/  F2I.FTZ.U32.TRUNC.NTZ R13, R12 ;  /* 0x0000000c000d7305 */ /* 0x000064000021f000 */
[----:B0-----:R-:W-:Y:S02]  /*0af0*/  IMAD.MOV.U32 R12, RZ, RZ, RZ ;  /* 0x000000ffff0c7224 */ /* 0x001fe400078e00ff */
[----:B-1----:R-:W-:-:S04]  /*0b00*/  IMAD R5, R5, R13, RZ ;  /* 0x0000000d05057224 */ /* 0x002fc800078e02ff */
[----:B------:R-:W-:-:S06]  /*0b10*/  IMAD.HI.U32 R0, R13, R5, R12 ;  /* 0x000000050d007227 */ /* 0x000fcc00078e000c */
[----:B------:R-:W-:-:S05]  /*0b20*/  IMAD.HI.U32 R0, R0, R19, RZ ;  /* 0x0000001300007227 */ /* 0x000fca00078e00ff */
[----:B------:R-:W-:-:S05]  /*0b30*/  IADD3 R5, PT, PT, -R0, RZ, RZ ;  /* 0x000000ff00057210 */ /* 0x000fca0007ffe1ff */
[----:B------:R-:W-:-:S05]  /*0b40*/  IMAD R5, R2, R5, R19 ;  /* 0x0000000502057224 */ /* 0x000fca00078e0213 */
[----:B------:R-:W-:-:S13]  /*0b50*/  ISETP.GE.U32.AND P0, PT, R5, R2, PT ;  /* 0x000000020500720c */ /* 0x000fda0003f06070 */
[----:B------:R-:W-:-:S05]  /*0b60*/  @P0 IMAD.IADD R5, R5, 0x1, -R2 ;  /* 0x0000000105050824 */ /* 0x000fca00078e0a02 */
[----:B------:R-:W-:-:S13]  /*0b70*/  ISETP.GE.U32.AND P0, PT, R5, R2, PT ;  /* 0x000000020500720c */ /* 0x000fda0003f06070 */
[----:B------:R-:W-:Y:S02]  /*0b80*/  @P0 IADD3 R5, PT, PT, -R2, R5, RZ ;  /* 0x0000000502050210 */ /* 0x000fe40007ffe1ff */
[----:B------:R-:W-:-:S04]  /*0b90*/  @!P1 LOP3.LUT R5, RZ, R2, RZ, 0x33, !PT ;  /* 0x00000002ff059212 */ /* 0x000fc800078e33ff */
[----:B------:R-:W-:-:S13]  /*0ba0*/  ISETP.NE.AND P0, PT, R5, 0x2, PT ;  /* 0x000000020500780c */ /* 0x000fda0003f05270 */
[----:B------:R-:W-:Y:S05]  /*0bb0*/  @!P0 BRA `(.L_x_14) ;  /* 0x0000000000108947 */ /* 0x000fea0003800000 */
.L_x_13:
[----:B------:R-:W-:Y:S05]  /*0bc0*/  BSYNC.RECONVERGENT B6 ;  /* 0x0000000000067941 */ /* 0x000fea0003800200 */
.L_x_12:
[----:B------:R-:W-:-:S13]  /*0bd0*/  ISETP.GE.U32.AND P0, PT, R11, R10, PT ;  /* 0x0000000a0b00720c */ /* 0x000fda0003f06070 */
[----:B------:R-:W-:Y:S05]  /*0be0*/  @!P0 BRA `(.L_x_15) ;  /* 0xfffffffc00108947 */ /* 0x000fea000383ffff */
[----:B------:R-:W-:Y:S05]  /*0bf0*/  EXIT ;  /* 0x000000000000794d */ /* 0x000fea0003800000 */
.L_x_14:
[----:B------:R-:W-:Y:S01]  /*0c00*/  MOV R0, 0x0 ;  /* 0x0000000000007802 */ /* 0x000fe20000000f00 */
[----:B------:R0:W-:Y:S01]  /*0c10*/  STL [R1+0x8], R8 ;  /* 0x0000080801007387 */ /* 0x0001e20000100800 */
[----:B------:R-:W1:Y:S02]  /*0c20*/  LDCU.64 UR4, c[0x4][0x8] ;  /* 0x01000100ff0477ac */ /* 0x000e640008000a00 */
[----:B------:R0:W2:Y:S01]  /*0c30*/  LDC.64 R10, c[0x4][R0] ;  /* 0x01000000000a7b82 */ /* 0x0000a20000000a00 */
[----:B------:R0:W-:Y:S01]  /*0c40*/  STL.64 [R1], R2 ;  /* 0x0000000201007387 */ /* 0x0001e20000100a00 */
[----:B-1----:R-:W-:Y:S01]  /*0c50*/  IMAD.U32 R4, RZ, RZ, UR4 ;  /* 0x00000004ff047e24 */ /* 0x002fe2000f8e00ff */
[----:B0-----:R-:W-:-:S07]  /*0c60*/  MOV R5, UR5 ;  /* 0x0000000500057c02 */ /* 0x001fce0008000f00 */
[----:B------:R-:W-:-:S07]  /*0c70*/  LEPC R20, `(.L_x_16) ;  /* 0x000000001014794e */ /* 0x000fce0000000000 */
[----:B--2---:R-:W-:Y:S05]  /*0c80*/  CALL.ABS.NOINC R10 ;  /* 0x000000000a007343 */ /* 0x004fea0003c00000 */
.L_x_16:
[----:B------:R-:W0:Y:S02]  /*0c90*/  LDCU.64 UR4, c[0x0][0x390] ;  /* 0x00007200ff0477ac */ /* 0x000e240008000a00 */
[----:B0-----:R-:W-:-:S04]  /*0ca0*/  IADD3 R4, P0, PT, R17, UR4, RZ ;  /* 0x0000000411047c10 */ /* 0x001fc8000ff1e0ff */
[----:B------:R-:W-:-:S05]  /*0cb0*/  IADD3.X R5, PT, PT, R16, UR5, RZ, P0, !PT ;  /* 0x0000000510057c10 */ /* 0x000fca00087fe4ff */
[----:B------:R-:W-:Y:S01]  /*0cc0*/  STG.E desc[UR36][R4.64], R2 ;  /* 0x0000000204007986 */ /* 0x000fe2000c101924 */
[----:B------:R-:W-:Y:S05]  /*0cd0*/  EXIT ;  /* 0x000000000000794d */ /* 0x000fea0003800000 */
        .weak           $__internal_0_$__cuda_sm20_rem_u64
        .type           $__internal_0_$__cuda_sm20_rem_u64,@function
        .size           $__internal_0_$__cuda_sm20_rem_u64,(.L_x_18 - $__internal_0_$__cuda_sm20_rem_u64)
$__internal_0_$__cuda_sm20_rem_u64:
[----:B------:R-:W-:Y:S01]  /*0ce0*/  MOV R20, R2 ;  /* 0x0000000200147202 */ /* 0x000fe20000000f00 */
[----:B------:R-:W-:-:S05]  /*0cf0*/  IMAD.U32 R21, RZ, RZ, UR38 ;  /* 0x00000026ff157e24 */ /* 0x000fca000f8e00ff */
[----:B------:R-:W0:Y:S08]  /*0d00*/  I2F.U64.RP R20, R20 ;  /* 0x0000001400147312 */ /* 0x000e300000309000 */
[----:B0-----:R-:W0:Y:S02]  /*0d10*/  MUFU.RCP R14, R20 ;  /* 0x00000014000e7308 */ /* 0x001e240000001000 */
[----:B0-----:R-:W-:-:S06]  /*0d20*/  VIADD R14, R14, 0x1ffffffe ;  /* 0x1ffffffe0e0e7836 */ /* 0x001fcc0000000000 */
[----:B------:R-:W0:Y:S02]  /*0d30*/  F2I.U64.TRUNC R14, R14 ;  /* 0x0000000e000e7311 */ /* 0x000e24000020d800 */
[----:B0-----:R-:W-:-:S04]  /*0d40*/  IMAD.WIDE.U32 R18, R14, R2, RZ ;  /* 0x000000020e127225 */ /* 0x001fc800078e00ff */
[----:B------:R-:W-:Y:S01]  /*0d50*/  IMAD R19, R14, UR38, R19 ;  /* 0x000000260e137c24 */ /* 0x000fe2000f8e0213 */
[----:B------:R-:W-:-:S03]  /*0d60*/  IADD3 R23, P0, PT, RZ, -R18, RZ ;  /* 0x80000012ff177210 */ /* 0x000fc60007f1e0ff */
[----:B------:R-:W-:Y:S02]  /*0d70*/  IMAD R19, R15, R2, R19 ;  /* 0x000000020f137224 */ /* 0x000fe400078e0213 */
[----:B------:R-:W-:-:S03]  /*0d80*/  IMAD.HI.U32 R18, R14, R23, RZ ;  /* 0x000000170e127227 */ /* 0x000fc600078e00ff */
[----:B------:R-:W-:Y:S01]  /*0d90*/  IADD3.X R25, PT, PT, RZ, ~R19, RZ, P0, !PT ;  /* 0x80000013ff197210 */ /* 0x000fe200007fe4ff */
[----:B------:R-:W-:-:S04]  /*0da0*/  IMAD.MOV.U32 R19, RZ, RZ, R14 ;  /* 0x000000ffff137224 */ /* 0x000fc800078e000e */
[----:B------:R-:W-:-:S04]  /*0db0*/  IMAD.WIDE.U32 R18, P0, R14, R25, R18 ;  /* 0x000000190e127225 */ /* 0x000fc80007800012 */
[C---:B------:R-:W-:Y:S02]  /*0dc0*/  IMAD R27, R15.reuse, R25, RZ ;  /* 0x000000190f1b7224 */ /* 0x040fe400078e02ff */
[----:B------:R-:W-:-:S04]  /*0dd0*/  IMAD.HI.U32 R18, P1, R15, R23, R18 ;  /* 0x000000170f127227 */ /* 0x000fc80007820012 */
[----:B------:R-:W-:Y:S01]  /*0de0*/  IMAD.HI.U32 R21, R15, R25, RZ ;  /* 0x000000190f157227 */ /* 0x000fe200078e00ff */
[----:B------:R-:W-:-:S04]  /*0df0*/  IADD3 R19, P2, PT, R27, R18, RZ ;  /* 0x000000121b137210 */ /* 0x000fc80007f5e0ff */
[----:B------:R-:W-:Y:S01]  /*0e00*/  IADD3.X R21, PT, PT, R21, R15, RZ, P0, !PT ;  /* 0x0000000f15157210 */ /* 0x000fe200007fe4ff */
[----:B------:R-:W-:-:S03]  /*0e10*/  IMAD.WIDE.U32 R14, R19, R2, RZ ;  /* 0x00000002130e7225 */ /* 0x000fc600078e00ff */
[----:B------:R-:W-:Y:S01]  /*0e20*/  IADD3.X R21, PT, PT, RZ, RZ, R21, P2, P1 ;  /* 0x000000ffff157210 */ /* 0x000fe200017e2415 */
[----:B------:R-:W-:Y:S01]  /*0e30*/  IMAD R15, R19, UR38, R15 ;  /* 0x00000026130f7c24 */ /* 0x000fe2000f8e020f */
[----:B------:R-:W-:-:S03]  /*0e40*/  IADD3 R23, P0, PT, RZ, -R14, RZ ;  /* 0x8000000eff177210 */ /* 0x000fc60007f1e0ff */
[----:B------:R-:W-:Y:S02]  /*0e50*/  IMAD R15, R21, R2, R15 ;  /* 0x00000002150f7224 */ /* 0x000fe400078e020f */
[----:B------:R-:W-:-:S04]  /*0e60*/  IMAD.HI.U32 R18, R19, R23, RZ ;  /* 0x0000001713127227 */ /* 0x000fc800078e00ff */
[----:B------:R-:W-:Y:S02]  /*0e70*/  IMAD.X R14, RZ, RZ, ~R15, P0 ;  /* 0x000000ffff0e7224 */ /* 0x000fe400000e0e0f */
[----:B------:R-:W-:Y:S02]  /*0e80*/  IMAD.MOV.U32 R15, RZ, RZ, RZ ;  /* 0x000000ffff0f7224 */ /* 0x000fe400078e00ff */
[----:B------:R-:W-:-:S04]  /*0e90*/  IMAD.WIDE.U32 R18, P0, R19, R14, R18 ;  /* 0x0000000e13127225 */ /* 0x000fc80007800012 */
[C---:B------:R-:W-:Y:S02]  /*0ea0*/  IMAD R20, R21.reuse, R14, RZ ;  /* 0x0000000e15147224 */ /* 0x040fe400078e02ff */
[----:B------:R-:W-:-:S04]  /*0eb0*/  IMAD.HI.U32 R19, P1, R21, R23, R18 ;  /* 0x0000001715137227 */ /* 0x000fc80007820012 */
[----:B------:R-:W-:Y:S01]  /*0ec0*/  IMAD.HI.U32 R14, R21, R14, RZ ;  /* 0x0000000e150e7227 */ /* 0x000fe200078e00ff */
[----:B------:R-:W-:-:S04]  /*0ed0*/  IADD3 R19, P2, PT, R20, R19, RZ ;  /* 0x0000001314137210 */ /* 0x000fc80007f5e0ff */
[----:B------:R-:W-:Y:S01]  /*0ee0*/  IADD3.X R21, PT, PT, R14, R21, RZ, P0, !PT ;  /* 0x000000150e157210 */ /* 0x000fe200007fe4ff */
[----:B------:R-:W-:-:S03]  /*0ef0*/  IMAD.HI.U32 R14, R19, R4, RZ ;  /* 0x00000004130e7227 */ /* 0x000fc600078e00ff */
[----:B------:R-:W-:Y:S01]  /*0f00*/  IADD3.X R21, PT, PT, RZ, RZ, R21, P2, P1 ;  /* 0x000000ffff157210 */ /* 0x000fe200017e2415 */
[----:B------:R-:W-:-:S04]  /*0f10*/  IMAD.WIDE.U32 R14, R19, R5, R14 ;  /* 0x00000005130e7225 */ /* 0x000fc800078e000e */
[C---:B------:R-:W-:Y:S02]  /*0f20*/  IMAD R19, R21.reuse, R5, RZ ;  /* 0x0000000515137224 */ /* 0x040fe400078e02ff */
[----:B------:R-:W-:-:S04]  /*0f30*/  IMAD.HI.U32 R14, P0, R21, R4, R14 ;  /* 0x00000004150e7227 */ /* 0x000fc8000780000e */
[----:B------:R-:W-:Y:S01]  /*0f40*/  IMAD.HI.U32 R18, R21, R5, RZ ;  /* 0x0000000515127227 */ /* 0x000fe200078e00ff */
[----:B------:R-:W-:-:S04]  /*0f50*/  IADD3 R19, P1, PT, R19, R14, RZ ;  /* 0x0000000e13137210 */ /* 0x000fc80007f3e0ff */
[----:B------:R-:W-:Y:S01]  /*0f60*/  IADD3.X R18, PT, PT, R18, RZ, RZ, P0, !PT ;  /* 0x000000ff12127210 */ /* 0x000fe200007fe4ff */
[----:B------:R-:W-:-:S04]  /*0f70*/  IMAD.WIDE.U32 R14, R19, R2, RZ ;  /* 0x00000002130e7225 */ /* 0x000fc800078e00ff */
[----:B------:R-:W-:Y:S02]  /*0f80*/  IMAD.X R21, RZ, RZ, R18, P1 ;  /* 0x000000ffff157224 */ /* 0x000fe400008e0612 */
[----:B------:R-:W-:Y:S01]  /*0f90*/  IMAD R19, R19, UR38, R15 ;  /* 0x0000002613137c24 */ /* 0x000fe2000f8e020f */
[----:B------:R-:W-:-:S03]  /*0fa0*/  IADD3 R15, P1, PT, -R14, R4, RZ ;  /* 0x000000040e0f7210 */ /* 0x000fc60007f3e1ff */
[-C--:B------:R-:W-:Y:S01]  /*0fb0*/  IMAD R4, R21, R2.reuse, R19 ;  /* 0x0000000215047224 */ /* 0x080fe200078e0213 */
[----:B------:R-:W-:-:S04]  /*0fc0*/  ISETP.GE.U32.AND P0, PT, R15, R2, PT ;  /* 0x000000020f00720c */ /* 0x000fc80003f06070 */
[----:B------:R-:W-:Y:S02]  /*0fd0*/  IADD3.X R19, PT, PT, ~R4, R5, RZ, P1, !PT ;  /* 0x0000000504137210 */ /* 0x000fe40000ffe5ff */
[-C--:B------:R-:W-:Y:S02]  /*0fe0*/  IADD3 R5, P1, PT, -R2, R15.reuse, RZ ;  /* 0x0000000f02057210 */ /* 0x080fe40007f3e1ff */
[C---:B------:R-:W-:Y:S02]  /*0ff0*/  ISETP.GE.U32.AND.EX P0, PT, R19.reuse, UR38, PT, P0 ;  /* 0x0000002613007c0c */ /* 0x040fe4000bf06100 */
[----:B------:R-:W-:Y:S02]  /*1000*/  IADD3.X R4, PT, PT, R19, ~UR38, RZ, P1, !PT ;  /* 0x8000002613047c10 */ /* 0x000fe40008ffe4ff */
[----:B------:R-:W-:Y:S02]  /*1010*/  SEL R5, R5, R15, P0 ;  /* 0x0000000f05057207 */ /* 0x000fe40000000000 */
[----:B------:R-:W-:-:S02]  /*1020*/  SEL R4, R4, R19, P0 ;  /* 0x0000001304047207 */ /* 0x000fc40000000000 */
[----:B------:R-:W-:Y:S02]  /*1030*/  ISETP.GE.U32.AND P0, PT, R5, R2, PT ;  /* 0x000000020500720c */ /* 0x000fe40003f06070 */
[-C--:B------:R-:W-:Y:S02]  /*1040*/  IADD3 R14, P2, PT, -R2, R5.reuse, RZ ;  /* 0x00000005020e7210 */ /* 0x080fe40007f5e1ff */
[C---:B------:R-:W-:Y:S02]  /*1050*/  ISETP.GE.U32.AND.EX P0, PT, R4.reuse, UR38, PT, P0 ;  /* 0x0000002604007c0c */ /* 0x040fe4000bf06100 */
[----:B------:R-:W-:Y:S02]  /*1060*/  IADD3.X R15, PT, PT, R4, ~UR38, RZ, P2, !PT ;  /* 0x80000026040f7c10 */ /* 0x000fe400097fe4ff */
[----:B------:R-:W-:Y:S01]  /*1070*/  SEL R14, R14, R5, P0 ;  /* 0x000000050e0e7207 */ /* 0x000fe20000000000 */
[----:B------:R-:W-:Y:S01]  /*1080*/  HFMA2 R5, -RZ, RZ, 0, 0 ;  /* 0x00000000ff057431 */ /* 0x000fe200000001ff */
[----:B------:R-:W-:-:S02]  /*1090*/  ISETP.NE.U32.AND P1, PT, R2, RZ, PT ;  /* 0x000000ff0200720c */ /* 0x000fc40003f25070 */
[----:B------:R-:W-:Y:S01]  /*10a0*/  SEL R15, R15, R4, P0 ;  /* 0x000000040f0f7207 */ /* 0x000fe20000000000 */
[----:B------:R-:W-:Y:S01]  /*10b0*/  IMAD.MOV.U32 R4, RZ, RZ, R0 ;  /* 0x000000ffff047224 */ /* 0x000fe200078e0000 */
[----:B------:R-:W-:-:S04]  /*10c0*/  ISETP.NE.AND.EX P1, PT, RZ, UR38, PT, P1 ;  /* 0x00000026ff007c0c */ /* 0x000fc8000bf25310 */
[----:B------:R-:W-:Y:S02]  /*10d0*/  SEL R14, R14, 0xffffffff, P1 ;  /* 0xffffffff0e0e7807 */ /* 0x000fe40000800000 */
[----:B------:R-:W-:Y:S01]  /*10e0*/  SEL R15, R15, 0xffffffff, P1 ;  /* 0xffffffff0f0f7807 */ /* 0x000fe20000800000 */
[----:B------:R-:W-:Y:S06]  /*10f0*/  RET.REL.NODEC R4 `(_Z20kershaw_prime_kernelPjS_S_m) ;  /* 0xffffffec04c07950 */ /* 0x000fec0003c3ffff */
.L_x_17:
[----:B------:R-:W-:-:S00]  /*1100*/  BRA `(.L_x_17) ;  /* 0xfffffffc00fc7947 */ /* 0x000fc0000383ffff */
[----:B------:R-:W-:-:S00]  /*1110*/  NOP ;  /* 0x0000000000007918 */ /* 0x000fc00000000000 */
        /* <DEDUP_REMOVED lines=14> */
.L_x_18:


//--------------------- .nv.global.init           --------------------------
	.section	.nv.global.init,"aw",@progbits
.nv.global.init:
	.type		$str,@object
	.size		$str,(.L_0 - $str)
$str:
        /*0000*/ 	.byte	0x50, 0x72, 0x69, 0x6d, 0x65, 0x20, 0x66, 0x6f, 0x75, 0x6e, 0x64, 0x21, 0x20, 0x50, 0x72, 0x69
        /*0010*/ 	.byte	0x6d, 0x65, 0x3a, 0x20, 0x25, 0x64, 0x2c, 0x20, 0x4f, 0x72, 0x64, 0x65, 0x72, 0x3a, 0x20, 0x25
        /*0020*/ 	.byte	0x64, 0x2c, 0x20, 0x42, 0x61, 0x73, 0x65, 0x3a, 0x20, 0x25, 0x64, 0x0a, 0x00
.L_0:


//--------------------- .nv.shared.reserved.0     --------------------------
	.section	.nv.shared.reserved.0,"aw",@nobits
	.weak		__nv_reservedSMEM_offset_0_alias
	.size		__nv_reservedSMEM_offset_0_alias, 0, 64
	.other		__nv_reservedSMEM_offset_0_alias,@"STO_CUDA_RESERVED_SHARED STV_DEFAULT"
__nv_reservedSMEM_offset_0_alias:
	.zero		0
	.zero		64


//--------------------- .nv.constant0._Z20kershaw_prime_kernelPjS_S_m --------------------------
	.section	.nv.constant0._Z20kershaw_prime_kernelPjS_S_m,"a",@progbits
	.sectionflags	@""
	.align	4
.nv.constant0._Z20kershaw_prime_kernelPjS_S_m:
	.zero		928


//--------------------- SYMBOLS --------------------------

	.type		.nv.reservedSmem.offset0,@object
	.size		.nv.reservedSmem.offset0,0x4
	.type		vprintf,@function
